//
// Generated by NVIDIA NVVM Compiler
//
// Compiler Build ID: CL-36424714
// Cuda compilation tools, release 13.0, V13.0.88
// Based on NVVM 20.0.0
//

.version 9.0
.target sm_100
.address_size 64

	// .globl	_Z20naiveMatrixMulKernelPfS_S_iiiff

.visible .entry _Z20naiveMatrixMulKernelPfS_S_iiiff(
	.param .u64 .ptr .align 1 _Z20naiveMatrixMulKernelPfS_S_iiiff_param_0,
	.param .u64 .ptr .align 1 _Z20naiveMatrixMulKernelPfS_S_iiiff_param_1,
	.param .u64 .ptr .align 1 _Z20naiveMatrixMulKernelPfS_S_iiiff_param_2,
	.param .u32 _Z20naiveMatrixMulKernelPfS_S_iiiff_param_3,
	.param .u32 _Z20naiveMatrixMulKernelPfS_S_iiiff_param_4,
	.param .u32 _Z20naiveMatrixMulKernelPfS_S_iiiff_param_5,
	.param .f32 _Z20naiveMatrixMulKernelPfS_S_iiiff_param_6,
	.param .f32 _Z20naiveMatrixMulKernelPfS_S_iiiff_param_7
)
{
	.reg .pred 	%p<13>;
	.reg .b32 	%r<41>;
	.reg .b32 	%f<73>;
	.reg .b64 	%rd<53>;

	ld.param.u64 	%rd7, [_Z20naiveMatrixMulKernelPfS_S_iiiff_param_0];
	ld.param.u64 	%rd8, [_Z20naiveMatrixMulKernelPfS_S_iiiff_param_1];
	ld.param.u64 	%rd6, [_Z20naiveMatrixMulKernelPfS_S_iiiff_param_2];
	ld.param.u32 	%r20, [_Z20naiveMatrixMulKernelPfS_S_iiiff_param_3];
	ld.param.u32 	%r18, [_Z20naiveMatrixMulKernelPfS_S_iiiff_param_4];
	ld.param.u32 	%r19, [_Z20naiveMatrixMulKernelPfS_S_iiiff_param_5];
	ld.param.f32 	%f13, [_Z20naiveMatrixMulKernelPfS_S_iiiff_param_6];
	ld.param.f32 	%f14, [_Z20naiveMatrixMulKernelPfS_S_iiiff_param_7];
	cvta.to.global.u64 	%rd1, %rd8;
	cvta.to.global.u64 	%rd2, %rd7;
	mov.u32 	%r21, %ctaid.y;
	mov.u32 	%r22, %ntid.y;
	mov.u32 	%r23, %tid.y;
	mad.lo.s32 	%r1, %r21, %r22, %r23;
	mov.u32 	%r24, %ctaid.x;
	mov.u32 	%r25, %ntid.x;
	mov.u32 	%r26, %tid.x;
	mad.lo.s32 	%r2, %r24, %r25, %r26;
	setp.ge.s32 	%p1, %r1, %r20;
	setp.ge.s32 	%p2, %r2, %r18;
	or.pred  	%p3, %p1, %p2;
	@%p3 bra 	$L__BB0_14;
	setp.lt.s32 	%p4, %r19, 1;
	mov.f32 	%f72, 0f00000000;
	@%p4 bra 	$L__BB0_13;
	mul.lo.s32 	%r3, %r19, %r1;
	and.b32  	%r4, %r19, 7;
	setp.lt.u32 	%p5, %r19, 8;
	mov.f32 	%f72, 0f00000000;
	mov.b32 	%r39, 0;
	@%p5 bra 	$L__BB0_5;
	and.b32  	%r39, %r19, 2147483640;
	neg.s32 	%r37, %r39;
	shl.b32 	%r7, %r18, 3;
	mul.wide.u32 	%rd9, %r3, 4;
	add.s64 	%rd10, %rd9, %rd2;
	add.s64 	%rd52, %rd10, 16;
	mov.f32 	%f72, 0f00000000;
	mul.wide.s32 	%rd13, %r18, 4;
	mov.u32 	%r36, %r2;
$L__BB0_4:
	.pragma "nounroll";
	ld.global.f32 	%f19, [%rd52+-16];
	mul.wide.s32 	%rd11, %r36, 4;
	add.s64 	%rd12, %rd1, %rd11;
	ld.global.f32 	%f20, [%rd12];
	fma.rn.f32 	%f21, %f19, %f20, %f72;
	ld.global.f32 	%f22, [%rd52+-12];
	add.s64 	%rd14, %rd12, %rd13;
	ld.global.f32 	%f23, [%rd14];
	fma.rn.f32 	%f24, %f22, %f23, %f21;
	ld.global.f32 	%f25, [%rd52+-8];
	add.s64 	%rd15, %rd14, %rd13;
	ld.global.f32 	%f26, [%rd15];
	fma.rn.f32 	%f27, %f25, %f26, %f24;
	ld.global.f32 	%f28, [%rd52+-4];
	add.s64 	%rd16, %rd15, %rd13;
	ld.global.f32 	%f29, [%rd16];
	fma.rn.f32 	%f30, %f28, %f29, %f27;
	ld.global.f32 	%f31, [%rd52];
	add.s64 	%rd17, %rd16, %rd13;
	ld.global.f32 	%f32, [%rd17];
	fma.rn.f32 	%f33, %f31, %f32, %f30;
	ld.global.f32 	%f34, [%rd52+4];
	add.s64 	%rd18, %rd17, %rd13;
	ld.global.f32 	%f35, [%rd18];
	fma.rn.f32 	%f36, %f34, %f35, %f33;
	ld.global.f32 	%f37, [%rd52+8];
	add.s64 	%rd19, %rd18, %rd13;
	ld.global.f32 	%f38, [%rd19];
	fma.rn.f32 	%f39, %f37, %f38, %f36;
	ld.global.f32 	%f40, [%rd52+12];
	add.s64 	%rd20, %rd19, %rd13;
	ld.global.f32 	%f41, [%rd20];
	fma.rn.f32 	%f72, %f40, %f41, %f39;
	add.s32 	%r37, %r37, 8;
	add.s32 	%r36, %r36, %r7;
	add.s64 	%rd52, %rd52, 32;
	setp.ne.s32 	%p6, %r37, 0;
	@%p6 bra 	$L__BB0_4;
$L__BB0_5:
	setp.eq.s32 	%p7, %r4, 0;
	@%p7 bra 	$L__BB0_13;
	and.b32  	%r13, %r19, 3;
	setp.lt.u32 	%p8, %r4, 4;
	@%p8 bra 	$L__BB0_8;
	add.s32 	%r28, %r39, %r3;
	mul.wide.u32 	%rd21, %r28, 4;
	add.s64 	%rd22, %rd2, %rd21;
	ld.global.f32 	%f43, [%rd22];
	mad.lo.s32 	%r29, %r39, %r18, %r2;
	mul.wide.s32 	%rd23, %r29, 4;
	add.s64 	%rd24, %rd1, %rd23;
	ld.global.f32 	%f44, [%rd24];
	fma.rn.f32 	%f45, %f43, %f44, %f72;
	cvt.u64.u32 	%rd25, %r3;
	cvt.u64.u32 	%rd26, %r39;
	add.s64 	%rd27, %rd26, %rd25;
	shl.b64 	%rd28, %rd27, 2;
	add.s64 	%rd29, %rd2, %rd28;
	ld.global.f32 	%f46, [%rd29+4];
	mul.wide.s32 	%rd30, %r18, 4;
	add.s64 	%rd31, %rd24, %rd30;
	ld.global.f32 	%f47, [%rd31];
	fma.rn.f32 	%f48, %f46, %f47, %f45;
	ld.global.f32 	%f49, [%rd29+8];
	add.s64 	%rd32, %rd31, %rd30;
	ld.global.f32 	%f50, [%rd32];
	fma.rn.f32 	%f51, %f49, %f50, %f48;
	ld.global.f32 	%f52, [%rd29+12];
	add.s64 	%rd33, %rd32, %rd30;
	ld.global.f32 	%f53, [%rd33];
	fma.rn.f32 	%f72, %f52, %f53, %f51;
	add.s32 	%r39, %r39, 4;
$L__BB0_8:
	setp.eq.s32 	%p9, %r13, 0;
	@%p9 bra 	$L__BB0_13;
	setp.eq.s32 	%p10, %r13, 1;
	@%p10 bra 	$L__BB0_11;
	add.s32 	%r30, %r39, %r3;
	mul.wide.u32 	%rd34, %r30, 4;
	add.s64 	%rd35, %rd2, %rd34;
	ld.global.f32 	%f55, [%rd35];
	mad.lo.s32 	%r31, %r39, %r18, %r2;
	mul.wide.s32 	%rd36, %r31, 4;
	add.s64 	%rd37, %rd1, %rd36;
	ld.global.f32 	%f56, [%rd37];
	fma.rn.f32 	%f57, %f55, %f56, %f72;
	cvt.u64.u32 	%rd38, %r3;
	cvt.u64.u32 	%rd39, %r39;
	add.s64 	%rd40, %rd39, %rd38;
	shl.b64 	%rd41, %rd40, 2;
	add.s64 	%rd42, %rd2, %rd41;
	ld.global.f32 	%f58, [%rd42+4];
	mul.wide.s32 	%rd43, %r18, 4;
	add.s64 	%rd44, %rd37, %rd43;
	ld.global.f32 	%f59, [%rd44];
	fma.rn.f32 	%f72, %f58, %f59, %f57;
	add.s32 	%r39, %r39, 2;
$L__BB0_11:
	and.b32  	%r32, %r19, 1;
	setp.eq.b32 	%p11, %r32, 1;
	not.pred 	%p12, %p11;
	@%p12 bra 	$L__BB0_13;
	add.s32 	%r33, %r39, %r3;
	mul.wide.u32 	%rd45, %r33, 4;
	add.s64 	%rd46, %rd2, %rd45;
	ld.global.f32 	%f60, [%rd46];
	mad.lo.s32 	%r34, %r39, %r18, %r2;
	mul.wide.s32 	%rd47, %r34, 4;
	add.s64 	%rd48, %rd1, %rd47;
	ld.global.f32 	%f61, [%rd48];
	fma.rn.f32 	%f72, %f60, %f61, %f72;
$L__BB0_13:
	mad.lo.s32 	%r35, %r18, %r1, %r2;
	cvta.to.global.u64 	%rd49, %rd6;
	mul.wide.s32 	%rd50, %r35, 4;
	add.s64 	%rd51, %rd49, %rd50;
	ld.global.f32 	%f62, [%rd51];
	mul.f32 	%f63, %f14, %f62;
	fma.rn.f32 	%f64, %f13, %f72, %f63;
	st.global.f32 	[%rd51], %f64;
$L__BB0_14:
	ret;

}


// ===== COMPILED SASS (sm_100) =====

	.target	sm_100

	.elftype	@"ET_EXEC"


//--------------------- .note.nv.tkinfo           --------------------------
	.section	.note.nv.tkinfo,"",@"SHT_NOTE"
	.sectionflags	@"SHF_NOTE_NV_TKINFO"
	.tkinfo
        /*0018*/ 	.word	0x00000002
        /*0030*/ 	.string	""
        /*0030*/ 	.string	"ptxas"
        /*0030*/ 	.string	"Cuda compilation tools, release 13.0, V13.0.88"
        /*0030*/ 	.string	"Build cuda_13.0.r13.0/compiler.36424714_0"
        /*0030*/ 	.string	"-arch sm_100 -m 64 "



//--------------------- .note.nv.cuinfo           --------------------------
	.section	.note.nv.cuinfo,"",@"SHT_NOTE"
	.sectionflags	@"SHF_NOTE_NV_CUINFO"
        /*0018*/ 	.short	0x0002
        /*001a*/ 	.short	0x0064
        /*001c*/ 	.short	0x0082
	.zero		2


//--------------------- .nv.info                  --------------------------
	.section	.nv.info,"",@"SHT_CUDA_INFO"
	.align	4


	//----- nvinfo : EIATTR_REGCOUNT
	.align		4
        /*0000*/ 	.byte	0x04, 0x2f
        /*0002*/ 	.short	(.L_1 - .L_0)
	.align		4
.L_0:
        /*0004*/ 	.word	index@(_Z20naiveMatrixMulKernelPfS_S_iiiff)
        /*0008*/ 	.word	0x00000020


	//----- nvinfo : EIATTR_FRAME_SIZE
	.align		4
.L_1:
        /*000c*/ 	.byte	0x04, 0x11
        /*000e*/ 	.short	(.L_3 - .L_2)
	.align		4
.L_2:
        /*0010*/ 	.word	index@(_Z20naiveMatrixMulKernelPfS_S_iiiff)
        /*0014*/ 	.word	0x00000000


	//----- nvinfo : EIATTR_MIN_STACK_SIZE
	.align		4
.L_3:
        /*0018*/ 	.byte	0x04, 0x12
        /*001a*/ 	.short	(.L_5 - .L_4)
	.align		4
.L_4:
        /*001c*/ 	.word	index@(_Z20naiveMatrixMulKernelPfS_S_iiiff)
        /*0020*/ 	.word	0x00000000
.L_5:


//--------------------- .nv.compat                --------------------------
	.section	.nv.compat,"",@"SHT_CUDA_COMPAT_INFO"
	.align	4
        /*0000*/ 	.byte	0x02, 0x09, 0x00, 0x00, 0x02, 0x02, 0x01, 0x00, 0x02, 0x05, 0x05, 0x00, 0x03, 0x07, 0x01, 0x01
        /*0010*/ 	.byte	0x02, 0x03, 0x00, 0x00, 0x02, 0x06, 0x01, 0x00, 0x04, 0x0b, 0x08, 0x00, 0x09, 0x00, 0x00, 0x00
        /*0020*/ 	.byte	0x00, 0x00, 0x00, 0x00


//--------------------- .nv.info._Z20naiveMatrixMulKernelPfS_S_iiiff --------------------------
	.section	.nv.info._Z20naiveMatrixMulKernelPfS_S_iiiff,"",@"SHT_CUDA_INFO"
	.sectionflags	@""
	.align	4


	//----- nvinfo : EIATTR_CUDA_API_VERSION
	.align		4
        /*0000*/ 	.byte	0x04, 0x37
        /*0002*/ 	.short	(.L_7 - .L_6)
.L_6:
        /*0004*/ 	.word	0x00000082


	//----- nvinfo : EIATTR_KPARAM_INFO
	.align		4
.L_7:
        /*0008*/ 	.byte	0x04, 0x17
        /*000a*/ 	.short	(.L_9 - .L_8)
.L_8:
        /*000c*/ 	.word	0x00000000
        /*0010*/ 	.short	0x0007
        /*0012*/ 	.short	0x0028
        /*0014*/ 	.byte	0x00, 0xf0, 0x11, 0x00


	//----- nvinfo : EIATTR_KPARAM_INFO
	.align		4
.L_9:
        /*0018*/ 	.byte	0x04, 0x17
        /*001a*/ 	.short	(.L_11 - .L_10)
.L_10:
        /*001c*/ 	.word	0x00000000
        /*0020*/ 	.short	0x0006
        /*0022*/ 	.short	0x0024
        /*0024*/ 	.byte	0x00, 0xf0, 0x11, 0x00


	//----- nvinfo : EIATTR_KPARAM_INFO
	.align		4
.L_11:
        /*0028*/ 	.byte	0x04, 0x17
        /*002a*/ 	.short	(.L_13 - .L_12)
.L_12:
        /*002c*/ 	.word	0x00000000
        /*0030*/ 	.short	0x0005
        /*0032*/ 	.short	0x0020
        /*0034*/ 	.byte	0x00, 0xf0, 0x11, 0x00


	//----- nvinfo : EIATTR_KPARAM_INFO
	.align		4
.L_13:
        /*0038*/ 	.byte	0x04, 0x17
        /*003a*/ 	.short	(.L_15 - .L_14)
.L_14:
        /*003c*/ 	.word	0x00000000
        /*0040*/ 	.short	0x0004
        /*0042*/ 	.short	0x001c
        /*0044*/ 	.byte	0x00, 0xf0, 0x11, 0x00


	//----- nvinfo : EIATTR_KPARAM_INFO
	.align		4
.L_15:
        /*0048*/ 	.byte	0x04, 0x17
        /*004a*/ 	.short	(.L_17 - .L_16)
.L_16:
        /*004c*/ 	.word	0x00000000
        /*0050*/ 	.short	0x0003
        /*0052*/ 	.short	0x0018
        /*0054*/ 	.byte	0x00, 0xf0, 0x11, 0x00


	//----- nvinfo : EIATTR_KPARAM_INFO
	.align		4
.L_17:
        /*0058*/ 	.byte	0x04, 0x17
        /*005a*/ 	.short	(.L_19 - .L_18)
.L_18:
        /*005c*/ 	.word	0x00000000
        /*0060*/ 	.short	0x0002
        /*0062*/ 	.short	0x0010
        /*0064*/ 	.byte	0x00, 0xf5, 0x21, 0x00


	//----- nvinfo : EIATTR_KPARAM_INFO
	.align		4
.L_19:
        /*0068*/ 	.byte	0x04, 0x17
        /*006a*/ 	.short	(.L_21 - .L_20)
.L_20:
        /*006c*/ 	.word	0x00000000
        /*0070*/ 	.short	0x0001
        /*0072*/ 	.short	0x0008
        /*0074*/ 	.byte	0x00, 0xf5, 0x21, 0x00


	//----- nvinfo : EIATTR_KPARAM_INFO
	.align		4
.L_21:
        /*0078*/ 	.byte	0x04, 0x17
        /*007a*/ 	.short	(.L_23 - .L_22)
.L_22:
        /*007c*/ 	.word	0x00000000
        /*0080*/ 	.short	0x0000
        /*0082*/ 	.short	0x0000
        /*0084*/ 	.byte	0x00, 0xf5, 0x21, 0x00


	//----- nvinfo : EIATTR_SPARSE_MMA_MASK
	.align		4
.L_23:
        /*0088*/ 	.byte	0x03, 0x50
        /*008a*/ 	.short	0x0000


	//----- nvinfo : EIATTR_MAXREG_COUNT
	.align		4
        /*008c*/ 	.byte	0x03, 0x1b
        /*008e*/ 	.short	0x00ff


	//----- nvinfo : EIATTR_MERCURY_ISA_VERSION
	.align		4
        /*0090*/ 	.byte	0x03, 0x5f
        /*0092*/ 	.short	0x0101


	//----- nvinfo : EIATTR_VRC_CTA_INIT_COUNT
	.align		4
        /*0094*/ 	.byte	0x02, 0x4a
	.zero		1
	.zero		1


	//----- nvinfo : EIATTR_EXIT_INSTR_OFFSETS
	.align		4
        /*0098*/ 	.byte	0x04, 0x1c
        /*009a*/ 	.short	(.L_25 - .L_24)


	//   ....[0]....
.L_24:
        /*009c*/ 	.word	0x000000c0


	//   ....[1]....
        /*00a0*/ 	.word	0x00000930


	//----- nvinfo : EIATTR_CBANK_PARAM_SIZE
	.align		4
.L_25:
        /*00a4*/ 	.byte	0x03, 0x19
        /*00a6*/ 	.short	0x002c


	//----- nvinfo : EIATTR_PARAM_CBANK
	.align		4
        /*00a8*/ 	.byte	0x04, 0x0a
        /*00aa*/ 	.short	(.L_27 - .L_26)
	.align		4
.L_26:
        /*00ac*/ 	.word	index@(.nv.constant0._Z20naiveMatrixMulKernelPfS_S_iiiff)
        /*00b0*/ 	.short	0x0380
        /*00b2*/ 	.short	0x002c


	//----- nvinfo : EIATTR_SW_WAR
	.align		4
.L_27:
        /*00b4*/ 	.byte	0x04, 0x36
        /*00b6*/ 	.short	(.L_29 - .L_28)
.L_28:
        /*00b8*/ 	.word	0x00000008
.L_29:


//--------------------- .nv.callgraph             --------------------------
	.section	.nv.callgraph,"",@"SHT_CUDA_CALLGRAPH"
	.align	4
	.sectionentsize	8
	.align		4
        /*0000*/ 	.word	0x00000000
	.align		4
        /*0004*/ 	.word	0xffffffff
	.align		4
        /*0008*/ 	.word	0x00000000
	.align		4
        /*000c*/ 	.word	0xfffffffe
	.align		4
        /*0010*/ 	.word	0x00000000
	.align		4
        /*0014*/ 	.word	0xfffffffd
	.align		4
        /*0018*/ 	.word	0x00000000
	.align		4
        /*001c*/ 	.word	0xfffffffc


//--------------------- .text._Z20naiveMatrixMulKernelPfS_S_iiiff --------------------------
	.section	.text._Z20naiveMatrixMulKernelPfS_S_iiiff,"ax",@progbits
	.align	128
        .global         _Z20naiveMatrixMulKernelPfS_S_iiiff
        .type           _Z20naiveMatrixMulKernelPfS_S_iiiff,@function
        .size           _Z20naiveMatrixMulKernelPfS_S_iiiff,(.L_x_5 - _Z20naiveMatrixMulKernelPfS_S_iiiff)
        .other          _Z20naiveMatrixMulKernelPfS_S_iiiff,@"STO_CUDA_ENTRY STV_DEFAULT"
_Z20naiveMatrixMulKernelPfS_S_iiiff:
.text._Z20naiveMatrixMulKernelPfS_S_iiiff:
[----:B------:R-:W-:Y:S01]  /*0000*/  LDC R1, c[0x0][0x37c] ;  /* 0x0000df00ff017b82 */ /* 0x000fe20000000800 */
[----:B------:R-:W0:Y:S07]  /*0010*/  S2R R5, SR_TID.X ;  /* 0x0000000000057919 */ /* 0x000e2e0000002100 */
[----:B------:R-:W1:Y:S01]  /*0020*/  LDC R19, c[0x0][0x364] ;  /* 0x0000d900ff137b82 */ /* 0x000e620000000800 */
[----:B------:R-:W1:Y:S07]  /*0030*/  S2R R4, SR_TID.Y ;  /* 0x0000000000047919 */ /* 0x000e6e0000002200 */
[----:B------:R-:W0:Y:S08]  /*0040*/  S2UR UR5, SR_CTAID.X ;  /* 0x00000000000579c3 */ /* 0x000e300000002500 */
[----:B------:R-:W0:Y:S08]  /*0050*/  LDC R0, c[0x0][0x360] ;  /* 0x0000d800ff007b82 */ /* 0x000e300000000800 */
[----:B------:R-:W1:Y:S08]  /*0060*/  S2UR UR4, SR_CTAID.Y ;  /* 0x00000000000479c3 */ /* 0x000e700000002600 */
[----:B------:R-:W2:Y:S01]  /*0070*/  LDC.64 R2, c[0x0][0x398] ;  /* 0x0000e600ff027b82 */ /* 0x000ea20000000a00 */
[----:B0-----:R-:W-:-:S02]  /*0080*/  IMAD R0, R0, UR5, R5 ;  /* 0x0000000500007c24 */ /* 0x001fc4000f8e0205 */
[----:B-1----:R-:W-:-:S03]  /*0090*/  IMAD R19, R19, UR4, R4 ;  /* 0x0000000413137c24 */ /* 0x002fc6000f8e0204 */
[----:B--2---:R-:W-:-:S04]  /*00a0*/  ISETP.GE.AND P0, PT, R0, R3, PT ;  /* 0x000000030000720c */ /* 0x004fc80003f06270 */
[----:B------:R-:W-:-:S13]  /*00b0*/  ISETP.GE.OR P0, PT, R19, R2, P0 ;  /* 0x000000021300720c */ /* 0x000fda0000706670 */
[----:B------:R-:W-:Y:S05]  /*00c0*/  @P0 EXIT ;  /* 0x000000000000094d */ /* 0x000fea0003800000 */
[----:B------:R-:W0:Y:S01]  /*00d0*/  LDC R2, c[0x0][0x3a0] ;  /* 0x0000e800ff027b82 */ /* 0x000e220000000800 */
[----:B------:R-:W1:Y:S01]  /*00e0*/  LDCU.64 UR4, c[0x0][0x358] ;  /* 0x00006b00ff0477ac */ /* 0x000e620008000a00 */
[----:B------:R-:W-:Y:S01]  /*00f0*/  HFMA2 R24, -RZ, RZ, 0, 0 ;  /* 0x00000000ff187431 */ /* 0x000fe200000001ff */
[----:B0-----:R-:W-:-:S13]  /*0100*/  ISETP.GE.AND P0, PT, R2, 0x1, PT ;  /* 0x000000010200780c */ /* 0x001fda0003f06270 */
[----:B-1----:R-:W-:Y:S05]  /*0110*/  @!P0 BRA `(.L_x_0) ;  /* 0x0000000400e08947 */ /* 0x002fea0003800000 */
[C---:B------:R-:W-:Y:S01]  /*0120*/  ISETP.GE.U32.AND P1, PT, R2.reuse, 0x8, PT ;  /* 0x000000080200780c */ /* 0x040fe20003f26070 */
[----:B------:R-:W-:Y:S01]  /*0130*/  IMAD R20, R19, R2, RZ ;  /* 0x0000000213147224 */ /* 0x000fe200078e02ff */
[----:B------:R-:W-:Y:S02]  /*0140*/  LOP3.LUT R27, R2, 0x7, RZ, 0xc0, !PT ;  /* 0x00000007021b7812 */ /* 0x000fe400078ec0ff */
[----:B------:R-:W-:Y:S02]  /*0150*/  MOV R24, RZ ;  /* 0x000000ff00187202 */ /* 0x000fe40000000f00 */
[----:B------:R-:W-:Y:S02]  /*0160*/  ISETP.NE.AND P0, PT, R27, RZ, PT ;  /* 0x000000ff1b00720c */ /* 0x000fe40003f05270 */
[----:B------:R-:W-:-:S05]  /*0170*/  MOV R21, RZ ;  /* 0x000000ff00157202 */ /* 0x000fca0000000f00 */
[----:B------:R-:W-:Y:S06]  /*0180*/  @!P1 BRA `(.L_x_1) ;  /* 0x0000000000c49947 */ /* 0x000fec0003800000 */
[----:B------:R-:W0:Y:S01]  /*0190*/  LDC.64 R4, c[0x0][0x380] ;  /* 0x0000e000ff047b82 */ /* 0x000e220000000a00 */
[----:B------:R-:W-:Y:S02]  /*01a0*/  LOP3.LUT R21, R2, 0x7ffffff8, RZ, 0xc0, !PT ;  /* 0x7ffffff802157812 */ /* 0x000fe400078ec0ff */
[----:B------:R-:W-:Y:S02]  /*01b0*/  MOV R24, RZ ;  /* 0x000000ff00187202 */ /* 0x000fe40000000f00 */
[----:B------:R-:W-:Y:S02]  /*01c0*/  MOV R18, R0 ;  /* 0x0000000000127202 */ /* 0x000fe40000000f00 */
[----:B------:R-:W-:Y:S01]  /*01d0*/  IADD3 R22, PT, PT, -R21, RZ, RZ ;  /* 0x000000ff15167210 */ /* 0x000fe20007ffe1ff */
[----:B0-----:R-:W-:-:S03]  /*01e0*/  IMAD.WIDE.U32 R4, R20, 0x4, R4 ;  /* 0x0000000414047825 */ /* 0x001fc600078e0004 */
[----:B------:R-:W-:-:S04]  /*01f0*/  IADD3 R6, P1, PT, R4, 0x10, RZ ;  /* 0x0000001004067810 */ /* 0x000fc80007f3e0ff */
[----:B------:R-:W-:-:S09]  /*0200*/  IADD3.X R7, PT, PT, RZ, R5, RZ, P1, !PT ;  /* 0x00000005ff077210 */ /* 0x000fd20000ffe4ff */
.L_x_2:
[----:B------:R-:W0:Y:S01]  /*0210*/  LDC.64 R16, c[0x0][0x388] ;  /* 0x0000e200ff107b82 */ /* 0x000e220000000a00 */
[----:B------:R-:W-:Y:S02]  /*0220*/  MOV R4, R6 ;  /* 0x0000000600047202 */ /* 0x000fe40000000f00 */
[----:B------:R-:W-:-:S05]  /*0230*/  MOV R5, R7 ;  /* 0x0000000700057202 */ /* 0x000fca0000000f00 */
[----:B------:R-:W2:Y:S04]  /*0240*/  LDG.E R25, desc[UR4][R4.64+-0x10] ;  /* 0xfffff00404197981 */ /* 0x000ea8000c1e1900 */
[----:B------:R-:W3:Y:S04]  /*0250*/  LDG.E R23, desc[UR4][R4.64+-0xc] ;  /* 0xfffff40404177981 */ /* 0x000ee8000c1e1900 */
[----:B------:R-:W4:Y:S04]  /*0260*/  LDG.E R29, desc[UR4][R4.64+-0x8] ;  /* 0xfffff804041d7981 */ /* 0x000f28000c1e1900 */
[----:B------:R-:W5:Y:S01]  /*0270*/  LDG.E R28, desc[UR4][R4.64+-0x4] ;  /* 0xfffffc04041c7981 */ /* 0x000f62000c1e1900 */
[----:B0-----:R-:W-:-:S05]  /*0280*/  IMAD.WIDE R16, R18, 0x4, R16 ;  /* 0x0000000412107825 */ /* 0x001fca00078e0210 */
[----:B------:R0:W2:Y:S01]  /*0290*/  LDG.E R26, desc[UR4][R16.64] ;  /* 0x00000004101a7981 */ /* 0x0000a2000c1e1900 */
[----:B------:R-:W-:-:S04]  /*02a0*/  IMAD.WIDE R14, R3, 0x4, R16 ;  /* 0x00000004030e7825 */ /* 0x000fc800078e0210 */
[C---:B------:R-:W-:Y:S02]  /*02b0*/  IMAD.WIDE R6, R3.reuse, 0x4, R14 ;  /* 0x0000000403067825 */ /* 0x040fe400078e020e */
[----:B------:R-:W3:Y:S02]  /*02c0*/  LDG.E R14, desc[UR4][R14.64] ;  /* 0x000000040e0e7981 */ /* 0x000ee4000c1e1900 */
[C---:B------:R-:W-:Y:S02]  /*02d0*/  IMAD.WIDE R10, R3.reuse, 0x4, R6 ;  /* 0x00000004030a7825 */ /* 0x040fe400078e0206 */
[----:B------:R-:W4:Y:S02]  /*02e0*/  LDG.E R6, desc[UR4][R6.64] ;  /* 0x0000000406067981 */ /* 0x000f24000c1e1900 */
[C---:B------:R-:W-:Y:S02]  /*02f0*/  IMAD.WIDE R8, R3.reuse, 0x4, R10 ;  /* 0x0000000403087825 */ /* 0x040fe400078e020a */
[----:B------:R-:W5:Y:S02]  /*0300*/  LDG.E R10, desc[UR4][R10.64] ;  /* 0x000000040a0a7981 */ /* 0x000f64000c1e1900 */
[----:B------:R-:W-:-:S02]  /*0310*/  IMAD.WIDE R12, R3, 0x4, R8 ;  /* 0x00000004030c7825 */ /* 0x000fc400078e0208 */
[----:B------:R-:W5:Y:S04]  /*0320*/  LDG.E R7, desc[UR4][R4.64] ;  /* 0x0000000404077981 */ /* 0x000f68000c1e1900 */
[----:B------:R-:W5:Y:S01]  /*0330*/  LDG.E R8, desc[UR4][R8.64] ;  /* 0x0000000408087981 */ /* 0x000f62000c1e1900 */
[----:B0-----:R-:W-:-:S03]  /*0340*/  IMAD.WIDE R16, R3, 0x4, R12 ;  /* 0x0000000403107825 */ /* 0x001fc600078e020c */
[----:B------:R-:W5:Y:S04]  /*0350*/  LDG.E R12, desc[UR4][R12.64] ;  /* 0x000000040c0c7981 */ /* 0x000f68000c1e1900 */
[----:B------:R-:W5:Y:S04]  /*0360*/  LDG.E R15, desc[UR4][R16.64] ;  /* 0x00000004100f7981 */ /* 0x000f68000c1e1900 */
[----:B------:R-:W5:Y:S04]  /*0370*/  LDG.E R9, desc[UR4][R4.64+0x4] ;  /* 0x0000040404097981 */ /* 0x000f68000c1e1900 */
[----:B------:R-:W5:Y:S01]  /*0380*/  LDG.E R11, desc[UR4][R4.64+0xc] ;  /* 0x00000c04040b7981 */ /* 0x000f62000c1e1900 */
[----:B--2---:R-:W-:Y:S01]  /*0390*/  FFMA R26, R25, R26, R24 ;  /* 0x0000001a191a7223 */ /* 0x004fe20000000018 */
[----:B------:R-:W-:-:S02]  /*03a0*/  IMAD.WIDE R24, R3, 0x4, R16 ;  /* 0x0000000403187825 */ /* 0x000fc400078e0210 */
[----:B------:R-:W2:Y:S04]  /*03b0*/  LDG.E R16, desc[UR4][R4.64+0x8] ;  /* 0x0000080404107981 */ /* 0x000ea8000c1e1900 */
[----:B------:R-:W2:Y:S01]  /*03c0*/  LDG.E R24, desc[UR4][R24.64] ;  /* 0x0000000418187981 */ /* 0x000ea2000c1e1900 */
[----:B---3--:R-:W-:Y:S01]  /*03d0*/  FFMA R14, R23, R14, R26 ;  /* 0x0000000e170e7223 */ /* 0x008fe2000000001a */
[----:B------:R-:W-:-:S03]  /*03e0*/  IADD3 R22, PT, PT, R22, 0x8, RZ ;  /* 0x0000000816167810 */ /* 0x000fc60007ffe0ff */
[----:B----4-:R-:W-:Y:S01]  /*03f0*/  FFMA R29, R29, R6, R14 ;  /* 0x000000061d1d7223 */ /* 0x010fe2000000000e */
[----:B------:R-:W-:-:S03]  /*0400*/  ISETP.NE.AND P1, PT, R22, RZ, PT ;  /* 0x000000ff1600720c */ /* 0x000fc60003f25270 */
[----:B-----5:R-:W-:Y:S01]  /*0410*/  FFMA R10, R28, R10, R29 ;  /* 0x0000000a1c0a7223 */ /* 0x020fe2000000001d */
[----:B------:R-:W-:-:S03]  /*0420*/  IADD3 R6, P2, PT, R4, 0x20, RZ ;  /* 0x0000002004067810 */ /* 0x000fc60007f5e0ff */
[----:B------:R-:W-:Y:S01]  /*0430*/  FFMA R8, R7, R8, R10 ;  /* 0x0000000807087223 */ /* 0x000fe2000000000a */
[----:B------:R-:W-:Y:S02]  /*0440*/  IADD3.X R7, PT, PT, RZ, R5, RZ, P2, !PT ;  /* 0x00000005ff077210 */ /* 0x000fe400017fe4ff */
[----:B------:R-:W-:Y:S01]  /*0450*/  LEA R18, R3, R18, 0x3 ;  /* 0x0000001203127211 */ /* 0x000fe200078e18ff */
[----:B------:R-:W-:-:S04]  /*0460*/  FFMA R9, R9, R12, R8 ;  /* 0x0000000c09097223 */ /* 0x000fc80000000008 */
[----:B--2---:R-:W-:-:S04]  /*0470*/  FFMA R16, R16, R15, R9 ;  /* 0x0000000f10107223 */ /* 0x004fc80000000009 */
[----:B------:R-:W-:Y:S01]  /*0480*/  FFMA R24, R11, R24, R16 ;  /* 0x000000180b187223 */ /* 0x000fe20000000010 */
[----:B------:R-:W-:Y:S06]  /*0490*/  @P1 BRA `(.L_x_2) ;  /* 0xfffffffc005c1947 */ /* 0x000fec000383ffff */
.L_x_1:
[----:B------:R-:W-:Y:S05]  /*04a0*/  @!P0 BRA `(.L_x_0) ;  /* 0x0000000000fc8947 */ /* 0x000fea0003800000 */
[----:B------:R-:W-:Y:S02]  /*04b0*/  ISETP.GE.U32.AND P1, PT, R27, 0x4, PT ;  /* 0x000000041b00780c */ /* 0x000fe40003f26070 */
[----:B------:R-:W-:-:S04]  /*04c0*/  LOP3.LUT R16, R2, 0x3, RZ, 0xc0, !PT ;  /* 0x0000000302107812 */ /* 0x000fc800078ec0ff */
[----:B------:R-:W-:-:S07]  /*04d0*/  ISETP.NE.AND P0, PT, R16, RZ, PT ;  /* 0x000000ff1000720c */ /* 0x000fce0003f05270 */
[----:B------:R-:W-:Y:S06]  /*04e0*/  @!P1 BRA `(.L_x_3) ;  /* 0x00000000006c9947 */ /* 0x000fec0003800000 */
[----:B------:R-:W0:Y:S01]  /*04f0*/  LDC.64 R6, c[0x0][0x388] ;  /* 0x0000e200ff067b82 */ /* 0x000e220000000a00 */
[----:B------:R-:W1:Y:S01]  /*0500*/  LDCU.64 UR6, c[0x0][0x380] ;  /* 0x00007000ff0677ac */ /* 0x000e620008000a00 */
[----:B------:R-:W-:Y:S01]  /*0510*/  IMAD R9, R21, R3, R0 ;  /* 0x0000000315097224 */ /* 0x000fe200078e0200 */
[CC--:B------:R-:W-:Y:S02]  /*0520*/  IADD3 R5, PT, PT, R20.reuse, R21.reuse, RZ ;  /* 0x0000001514057210 */ /* 0x0c0fe40007ffe0ff */
[----:B------:R-:W-:-:S03]  /*0530*/  IADD3 R10, P1, PT, R20, R21, RZ ;  /* 0x00000015140a7210 */ /* 0x000fc60007f3e0ff */
[----:B------:R-:W2:Y:S01]  /*0540*/  LDC.64 R14, c[0x0][0x380] ;  /* 0x0000e000ff0e7b82 */ /* 0x000ea20000000a00 */
[----:B0-----:R-:W-:-:S04]  /*0550*/  IMAD.WIDE R6, R9, 0x4, R6 ;  /* 0x0000000409067825 */ /* 0x001fc800078e0206 */
[----:B------:R-:W-:Y:S02]  /*0560*/  IMAD.WIDE R8, R3, 0x4, R6 ;  /* 0x0000000403087825 */ /* 0x000fe400078e0206 */
[----:B------:R-:W3:Y:S02]  /*0570*/  LDG.E R6, desc[UR4][R6.64] ;  /* 0x0000000406067981 */ /* 0x000ee4000c1e1900 */
[----:B--2---:R-:W-:Y:S01]  /*0580*/  IMAD.WIDE.U32 R14, R5, 0x4, R14 ;  /* 0x00000004050e7825 */ /* 0x004fe200078e000e */
[----:B------:R-:W-:Y:S02]  /*0590*/  IADD3.X R5, PT, PT, RZ, RZ, RZ, P1, !PT ;  /* 0x000000ffff057210 */ /* 0x000fe40000ffe4ff */
[----:B-1----:R-:W-:-:S03]  /*05a0*/  LEA R4, P1, R10, UR6, 0x2 ;  /* 0x000000060a047c11 */ /* 0x002fc6000f8210ff */
[----:B------:R-:W3:Y:S01]  /*05b0*/  LDG.E R15, desc[UR4][R14.64] ;  /* 0x000000040e0f7981 */ /* 0x000ee2000c1e1900 */
[----:B------:R-:W-:Y:S01]  /*05c0*/  LEA.HI.X R5, R10, UR7, R5, 0x2, P1 ;  /* 0x000000070a057c11 */ /* 0x000fe200088f1405 */
[C---:B------:R-:W-:Y:S02]  /*05d0*/  IMAD.WIDE R10, R3.reuse, 0x4, R8 ;  /* 0x00000004030a7825 */ /* 0x040fe400078e0208 */
[----:B------:R-:W2:Y:S04]  /*05e0*/  LDG.E R8, desc[UR4][R8.64] ;  /* 0x0000000408087981 */ /* 0x000ea8000c1e1900 */
[----:B------:R-:W2:Y:S01]  /*05f0*/  LDG.E R17, desc[UR4][R4.64+0x4] ;  /* 0x0000040404117981 */ /* 0x000ea2000c1e1900 */
[----:B------:R-:W-:-:S03]  /*0600*/  IMAD.WIDE R12, R3, 0x4, R10 ;  /* 0x00000004030c7825 */ /* 0x000fc600078e020a */
[----:B------:R-:W4:Y:S04]  /*0610*/  LDG.E R22, desc[UR4][R10.64] ;  /* 0x000000040a167981 */ /* 0x000f28000c1e1900 */
[----:B------:R-:W4:Y:S04]  /*0620*/  LDG.E R18, desc[UR4][R4.64+0x8] ;  /* 0x0000080404127981 */ /* 0x000f28000c1e1900 */
[----:B------:R-:W5:Y:S04]  /*0630*/  LDG.E R26, desc[UR4][R4.64+0xc] ;  /* 0x00000c04041a7981 */ /* 0x000f68000c1e1900 */
[----:B------:R-:W5:Y:S01]  /*0640*/  LDG.E R12, desc[UR4][R12.64] ;  /* 0x000000040c0c7981 */ /* 0x000f62000c1e1900 */
[----:B------:R-:W-:Y:S01]  /*0650*/  IADD3 R21, PT, PT, R21, 0x4, RZ ;  /* 0x0000000415157810 */ /* 0x000fe20007ffe0ff */
[----:B---3--:R-:W-:-:S04]  /*0660*/  FFMA R24, R15, R6, R24 ;  /* 0x000000060f187223 */ /* 0x008fc80000000018 */
[----:B--2---:R-:W-:-:S04]  /*0670*/  FFMA R17, R17, R8, R24 ;  /* 0x0000000811117223 */ /* 0x004fc80000000018 */
[----:B----4-:R-:W-:-:S04]  /*0680*/  FFMA R17, R18, R22, R17 ;  /* 0x0000001612117223 */ /* 0x010fc80000000011 */
[----:B-----5:R-:W-:-:S07]  /*0690*/  FFMA R24, R26, R12, R17 ;  /* 0x0000000c1a187223 */ /* 0x020fce0000000011 */
.L_x_3:
[----:B------:R-:W-:Y:S05]  /*06a0*/  @!P0 BRA `(.L_x_0) ;  /* 0x00000000007c8947 */ /* 0x000fea0003800000 */
[----:B------:R-:W-:Y:S01]  /*06b0*/  ISETP.NE.AND P1, PT, R16, 0x1, PT ;  /* 0x000000011000780c */ /* 0x000fe20003f25270 */
[----:B------:R-:W0:Y:S01]  /*06c0*/  LDC.64 R12, c[0x0][0x380] ;  /* 0x0000e000ff0c7b82 */ /* 0x000e220000000a00 */
[----:B------:R-:W-:-:S04]  /*06d0*/  LOP3.LUT R2, R2, 0x1, RZ, 0xc0, !PT ;  /* 0x0000000102027812 */ /* 0x000fc800078ec0ff */
[----:B------:R-:W-:-:S03]  /*06e0*/  ISETP.NE.U32.AND P0, PT, R2, 0x1, PT ;  /* 0x000000010200780c */ /* 0x000fc60003f05070 */
[----:B------:R-:W1:Y:S04]  /*06f0*/  LDC.64 R10, c[0x0][0x388] ;  /* 0x0000e200ff0a7b82 */ /* 0x000e680000000a00 */
[CC--:B------:R-:W-:Y:S02]  /*0700*/  @P1 IADD3 R15, PT, PT, R20.reuse, R21.reuse, RZ ;  /* 0x00000015140f1210 */ /* 0x0c0fe40007ffe0ff */
[----:B------:R-:W-:Y:S02]  /*0710*/  @P1 IADD3 R2, P2, PT, R20, R21, RZ ;  /* 0x0000001514021210 */ /* 0x000fe40007f5e0ff */
[----:B------:R-:W2:Y:S02]  /*0720*/  @P1 LDC.64 R4, c[0x0][0x380] ;  /* 0x0000e000ff041b82 */ /* 0x000ea40000000a00 */
[----:B------:R-:W-:-:S06]  /*0730*/  @P1 IADD3.X R14, PT, PT, RZ, RZ, RZ, P2, !PT ;  /* 0x000000ffff0e1210 */ /* 0x000fcc00017fe4ff */
[----:B------:R-:W3:Y:S01]  /*0740*/  LDC.64 R6, c[0x0][0x380] ;  /* 0x0000e000ff067b82 */ /* 0x000ee20000000a00 */
[----:B0-----:R-:W-:-:S04]  /*0750*/  @P1 IMAD.WIDE.U32 R12, R15, 0x4, R12 ;  /* 0x000000040f0c1825 */ /* 0x001fc800078e000c */
[C---:B------:R-:W-:Y:S01]  /*0760*/  @P1 IMAD R15, R21.reuse, R3, R0 ;  /* 0x00000003150f1224 */ /* 0x040fe200078e0200 */
[----:B------:R-:W-:Y:S01]  /*0770*/  @P1 IADD3 R21, PT, PT, R21, 0x2, RZ ;  /* 0x0000000215151810 */ /* 0x000fe20007ffe0ff */
[----:B------:R-:W4:Y:S01]  /*0780*/  @P1 LDG.E R13, desc[UR4][R12.64] ;  /* 0x000000040c0d1981 */ /* 0x000f22000c1e1900 */
[----:B------:R-:W0:Y:S01]  /*0790*/  LDC.64 R8, c[0x0][0x388] ;  /* 0x0000e200ff087b82 */ /* 0x000e220000000a00 */
[----:B-1----:R-:W-:Y:S01]  /*07a0*/  @P1 IMAD.WIDE R10, R15, 0x4, R10 ;  /* 0x000000040f0a1825 */ /* 0x002fe200078e020a */
[----:B------:R-:W-:Y:S02]  /*07b0*/  @!P0 IADD3 R17, PT, PT, R20, R21, RZ ;  /* 0x0000001514118210 */ /* 0x000fe40007ffe0ff */
[----:B--2---:R-:W-:Y:S01]  /*07c0*/  @P1 LEA R4, P2, R2, R4, 0x2 ;  /* 0x0000000402041211 */ /* 0x004fe200078410ff */
[----:B------:R-:W-:-:S03]  /*07d0*/  @!P0 IMAD R21, R21, R3, R0 ;  /* 0x0000000315158224 */ /* 0x000fc600078e0200 */
[----:B------:R-:W-:Y:S01]  /*07e0*/  @P1 LEA.HI.X R5, R2, R5, R14, 0x2, P2 ;  /* 0x0000000502051211 */ /* 0x000fe200010f140e */
[----:B------:R-:W-:Y:S01]  /*07f0*/  @P1 IMAD.WIDE R14, R3, 0x4, R10 ;  /* 0x00000004030e1825 */ /* 0x000fe200078e020a */
[----:B------:R-:W4:Y:S03]  /*0800*/  @P1 LDG.E R2, desc[UR4][R10.64] ;  /* 0x000000040a021981 */ /* 0x000f26000c1e1900 */
[----:B---3--:R-:W-:Y:S01]  /*0810*/  @!P0 IMAD.WIDE.U32 R6, R17, 0x4, R6 ;  /* 0x0000000411068825 */ /* 0x008fe200078e0006 */
[----:B------:R-:W2:Y:S04]  /*0820*/  @P1 LDG.E R5, desc[UR4][R4.64+0x4] ;  /* 0x0000040404051981 */ /* 0x000ea8000c1e1900 */
[----:B------:R-:W2:Y:S01]  /*0830*/  @P1 LDG.E R14, desc[UR4][R14.64] ;  /* 0x000000040e0e1981 */ /* 0x000ea2000c1e1900 */
[----:B0-----:R-:W-:-:S03]  /*0840*/  @!P0 IMAD.WIDE R8, R21, 0x4, R8 ;  /* 0x0000000415088825 */ /* 0x001fc600078e0208 */
[----:B------:R-:W3:Y:S04]  /*0850*/  @!P0 LDG.E R7, desc[UR4][R6.64] ;  /* 0x0000000406078981 */ /* 0x000ee8000c1e1900 */
[----:B------:R-:W3:Y:S01]  /*0860*/  @!P0 LDG.E R8, desc[UR4][R8.64] ;  /* 0x0000000408088981 */ /* 0x000ee2000c1e1900 */
[----:B----4-:R-:W-:-:S04]  /*0870*/  @P1 FFMA R2, R13, R2, R24 ;  /* 0x000000020d021223 */ /* 0x010fc80000000018 */
[----:B--2---:R-:W-:-:S04]  /*0880*/  @P1 FFMA R24, R5, R14, R2 ;  /* 0x0000000e05181223 */ /* 0x004fc80000000002 */
[----:B---3--:R-:W-:-:S07]  /*0890*/  @!P0 FFMA R24, R7, R8, R24 ;  /* 0x0000000807188223 */ /* 0x008fce0000000018 */
.L_x_0:
[----:B------:R-:W0:Y:S01]  /*08a0*/  LDC.64 R4, c[0x0][0x390] ;  /* 0x0000e400ff047b82 */ /* 0x000e220000000a00 */
[----:B------:R-:W-:Y:S01]  /*08b0*/  IMAD R3, R19, R3, R0 ;  /* 0x0000000313037224 */ /* 0x000fe200078e0200 */
[----:B------:R-:W1:Y:S01]  /*08c0*/  LDCU UR6, c[0x0][0x3a8] ;  /* 0x00007500ff0677ac */ /* 0x000e620008000800 */
[----:B------:R-:W2:Y:S02]  /*08d0*/  LDCU UR7, c[0x0][0x3a4] ;  /* 0x00007480ff0777ac */ /* 0x000ea40008000800 */
[----:B0-----:R-:W-:-:S05]  /*08e0*/  IMAD.WIDE R2, R3, 0x4, R4 ;  /* 0x0000000403027825 */ /* 0x001fca00078e0204 */
[----:B------:R-:W1:Y:S02]  /*08f0*/  LDG.E R0, desc[UR4][R2.64] ;  /* 0x0000000402007981 */ /* 0x000e64000c1e1900 */
[----:B-1----:R-:W-:-:S04]  /*0900*/  FMUL R5, R0, UR6 ;  /* 0x0000000600057c20 */ /* 0x002fc80008400000 */
[----:B--2---:R-:W-:-:S05]  /*0910*/  FFMA R5, R24, UR7, R5 ;  /* 0x0000000718057c23 */ /* 0x004fca0008000005 */
[----:B------:R-:W-:Y:S01]  /*0920*/  STG.E desc[UR4][R2.64], R5 ;  /* 0x0000000502007986 */ /* 0x000fe2000c101904 */
[----:B------:R-:W-:Y:S05]  /*0930*/  EXIT ;  /* 0x000000000000794d */ /* 0x000fea0003800000 */
.L_x_4:
[----:B------:R-:W-:-:S00]  /*0940*/  BRA `(.L_x_4) ;  /* 0xfffffffc00fc7947 */ /* 0x000fc0000383ffff */
[----:B------:R-:W-:-:S00]  /*0950*/  NOP ;  /* 0x0000000000007918 */ /* 0x000fc00000000000 */
        /* <DEDUP_REMOVED lines=10> */
.L_x_5:


//--------------------- .nv.shared.reserved.0     --------------------------
	.section	.nv.shared.reserved.0,"aw",@nobits
	.weak		__nv_reservedSMEM_offset_0_alias
	.size		__nv_reservedSMEM_offset_0_alias, 0, 64
	.other		__nv_reservedSMEM_offset_0_alias,@"STO_CUDA_RESERVED_SHARED STV_DEFAULT"
__nv_reservedSMEM_offset_0_alias:
	.zero		0
	.zero		64


//--------------------- .nv.constant0._Z20naiveMatrixMulKernelPfS_S_iiiff --------------------------
	.section	.nv.constant0._Z20naiveMatrixMulKernelPfS_S_iiiff,"a",@progbits
	.sectionflags	@""
	.align	4
.nv.constant0._Z20naiveMatrixMulKernelPfS_S_iiiff:
	.zero		940


//--------------------- SYMBOLS --------------------------

	.type		.nv.reservedSmem.offset0,@object
	.size		.nv.reservedSmem.offset0,0x4
